//
// Generated by NVIDIA NVVM Compiler
//
// Compiler Build ID: CL-36424714
// Cuda compilation tools, release 13.0, V13.0.88
// Based on NVVM 20.0.0
//

.version 9.0
.target sm_100
.address_size 64

	// .globl	gbm_paths
.global .align 4 .b8 __cudart_i2opi_f[24] = {65, 144, 67, 60, 153, 149, 98, 219, 192, 221, 52, 245, 209, 87, 39, 252, 41, 21, 68, 78, 110, 131, 249, 162};

.visible .entry gbm_paths(
	.param .u64 .ptr .align 1 gbm_paths_param_0,
	.param .f32 gbm_paths_param_1,
	.param .f32 gbm_paths_param_2,
	.param .f32 gbm_paths_param_3,
	.param .f32 gbm_paths_param_4,
	.param .u32 gbm_paths_param_5,
	.param .u32 gbm_paths_param_6,
	.param .u32 gbm_paths_param_7
)
{
	.local .align 4 .b8 	__local_depot0[28];
	.reg .b64 	%SP;
	.reg .b64 	%SPL;
	.reg .pred 	%p<12>;
	.reg .b32 	%r<78>;
	.reg .b32 	%f<78>;
	.reg .b64 	%rd<27>;
	.reg .b64 	%fd<3>;

	mov.u64 	%SPL, __local_depot0;
	ld.param.u64 	%rd10, [gbm_paths_param_0];
	ld.param.f32 	%f76, [gbm_paths_param_1];
	ld.param.f32 	%f13, [gbm_paths_param_2];
	ld.param.f32 	%f14, [gbm_paths_param_3];
	ld.param.f32 	%f15, [gbm_paths_param_4];
	ld.param.u32 	%r22, [gbm_paths_param_5];
	ld.param.u32 	%r24, [gbm_paths_param_6];
	ld.param.u32 	%r23, [gbm_paths_param_7];
	add.u64 	%rd1, %SPL, 0;
	mov.u32 	%r25, %ctaid.x;
	mov.u32 	%r26, %ntid.x;
	mov.u32 	%r27, %tid.x;
	mad.lo.s32 	%r1, %r25, %r26, %r27;
	setp.ge.s32 	%p1, %r1, %r24;
	@%p1 bra 	$L__BB0_12;
	cvta.to.global.u64 	%rd12, %rd10;
	mad.lo.s32 	%r28, %r1, 1099087573, %r23;
	shl.b32 	%r29, %r28, 13;
	xor.b32  	%r30, %r29, %r28;
	shr.u32 	%r31, %r30, 17;
	xor.b32  	%r2, %r31, %r30;
	mul.f32 	%f16, %f14, 0fBF000000;
	fma.rn.f32 	%f17, %f14, %f16, %f13;
	mul.f32 	%f1, %f15, %f17;
	sqrt.rn.f32 	%f18, %f15;
	mul.f32 	%f2, %f14, %f18;
	mad.lo.s32 	%r32, %r1, %r22, %r1;
	mul.wide.s32 	%rd13, %r32, 4;
	add.s64 	%rd2, %rd12, %rd13;
	st.global.f32 	[%rd2], %f76;
	setp.lt.s32 	%p2, %r22, 1;
	@%p2 bra 	$L__BB0_12;
	shl.b32 	%r34, %r2, 5;
	xor.b32  	%r73, %r34, %r2;
	mov.b32 	%r72, 1;
	mov.u64 	%rd14, __cudart_i2opi_f;
$L__BB0_3:
	mov.u32 	%r4, %r72;
	shl.b32 	%r35, %r73, 13;
	xor.b32  	%r36, %r35, %r73;
	shr.u32 	%r37, %r36, 17;
	xor.b32  	%r38, %r37, %r36;
	shl.b32 	%r39, %r38, 5;
	xor.b32  	%r40, %r39, %r38;
	and.b32  	%r41, %r40, 2147483647;
	cvt.rn.f32.u32 	%f19, %r41;
	mul.f32 	%f20, %f19, 0f30000000;
	max.f32 	%f21, %f20, 0f2EDBE6FF;
	shl.b32 	%r42, %r40, 13;
	xor.b32  	%r43, %r42, %r40;
	shr.u32 	%r44, %r43, 17;
	xor.b32  	%r45, %r44, %r43;
	shl.b32 	%r46, %r45, 5;
	xor.b32  	%r73, %r46, %r45;
	and.b32  	%r47, %r73, 2147483647;
	cvt.rn.f32.u32 	%f22, %r47;
	mul.f32 	%f23, %f22, 0f30000000;
	mov.b32 	%r48, %f21;
	add.s32 	%r49, %r48, -1059760811;
	and.b32  	%r50, %r49, -8388608;
	sub.s32 	%r51, %r48, %r50;
	mov.b32 	%f24, %r51;
	cvt.rn.f32.s32 	%f25, %r50;
	fma.rn.f32 	%f26, %f25, 0f34000000, 0f00000000;
	add.f32 	%f27, %f24, 0fBF800000;
	fma.rn.f32 	%f28, %f27, 0fBE055027, 0f3E1039F6;
	fma.rn.f32 	%f29, %f28, %f27, 0fBDF8CDCC;
	fma.rn.f32 	%f30, %f29, %f27, 0f3E0F2955;
	fma.rn.f32 	%f31, %f30, %f27, 0fBE2AD8B9;
	fma.rn.f32 	%f32, %f31, %f27, 0f3E4CED0B;
	fma.rn.f32 	%f33, %f32, %f27, 0fBE7FFF22;
	fma.rn.f32 	%f34, %f33, %f27, 0f3EAAAA78;
	fma.rn.f32 	%f35, %f34, %f27, 0fBF000000;
	mul.f32 	%f36, %f27, %f35;
	fma.rn.f32 	%f37, %f36, %f27, %f27;
	fma.rn.f32 	%f38, %f26, 0f3F317218, %f37;
	setp.gt.u32 	%p3, %r48, 2139095039;
	fma.rn.f32 	%f39, %f21, 0f7F800000, 0f7F800000;
	selp.f32 	%f40, %f39, %f38, %p3;
	mul.f32 	%f4, %f40, 0fC0000000;
	mul.f32 	%f5, %f23, 0f40C90FDB;
	mul.f32 	%f41, %f5, 0f3F22F983;
	cvt.rni.s32.f32 	%r77, %f41;
	cvt.rn.f32.s32 	%f42, %r77;
	fma.rn.f32 	%f43, %f42, 0fBFC90FDA, %f5;
	fma.rn.f32 	%f44, %f42, 0fB3A22168, %f43;
	fma.rn.f32 	%f77, %f42, 0fA7C234C5, %f44;
	abs.f32 	%f7, %f5;
	setp.ltu.f32 	%p4, %f7, 0f47CE4780;
	@%p4 bra 	$L__BB0_11;
	setp.neu.f32 	%p5, %f7, 0f7F800000;
	@%p5 bra 	$L__BB0_6;
	mov.f32 	%f47, 0f00000000;
	mul.rn.f32 	%f77, %f5, %f47;
	mov.b32 	%r77, 0;
	bra.uni 	$L__BB0_11;
$L__BB0_6:
	mov.b32 	%r8, %f5;
	shl.b32 	%r53, %r8, 8;
	or.b32  	%r9, %r53, -2147483648;
	mov.b64 	%rd26, 0;
	mov.b32 	%r74, 0;
	mov.u64 	%rd24, %rd14;
	mov.u64 	%rd25, %rd1;
$L__BB0_7:
	.pragma "nounroll";
	ld.global.nc.u32 	%r54, [%rd24];
	mad.wide.u32 	%rd16, %r54, %r9, %rd26;
	shr.u64 	%rd26, %rd16, 32;
	st.local.u32 	[%rd25], %rd16;
	add.s32 	%r74, %r74, 1;
	add.s64 	%rd25, %rd25, 4;
	add.s64 	%rd24, %rd24, 4;
	setp.ne.s32 	%p6, %r74, 6;
	@%p6 bra 	$L__BB0_7;
	shr.u32 	%r55, %r8, 23;
	st.local.u32 	[%rd1+24], %rd26;
	and.b32  	%r12, %r55, 31;
	add.s32 	%r56, %r55, -128;
	shr.u32 	%r57, %r56, 5;
	mul.wide.u32 	%rd17, %r57, 4;
	sub.s64 	%rd9, %rd1, %rd17;
	ld.local.u32 	%r75, [%rd9+24];
	ld.local.u32 	%r76, [%rd9+20];
	setp.eq.s32 	%p7, %r12, 0;
	@%p7 bra 	$L__BB0_10;
	shf.l.wrap.b32 	%r75, %r76, %r75, %r12;
	ld.local.u32 	%r58, [%rd9+16];
	shf.l.wrap.b32 	%r76, %r58, %r76, %r12;
$L__BB0_10:
	shr.u32 	%r59, %r75, 30;
	shf.l.wrap.b32 	%r60, %r76, %r75, 2;
	shl.b32 	%r61, %r76, 2;
	shr.u32 	%r62, %r60, 31;
	add.s32 	%r77, %r62, %r59;
	shr.s32 	%r63, %r60, 31;
	xor.b32  	%r64, %r63, %r60;
	xor.b32  	%r65, %r63, %r61;
	cvt.u64.u32 	%rd18, %r64;
	shl.b64 	%rd19, %rd18, 32;
	cvt.u64.u32 	%rd20, %r65;
	or.b64  	%rd21, %rd19, %rd20;
	cvt.rn.f64.s64 	%fd1, %rd21;
	mul.f64 	%fd2, %fd1, 0d3BF921FB54442D19;
	cvt.rn.f32.f64 	%f45, %fd2;
	neg.f32 	%f46, %f45;
	setp.lt.s32 	%p8, %r60, 0;
	selp.f32 	%f77, %f46, %f45, %p8;
$L__BB0_11:
	add.s32 	%r67, %r77, 1;
	mul.rn.f32 	%f48, %f77, %f77;
	and.b32  	%r68, %r77, 1;
	setp.eq.b32 	%p9, %r68, 1;
	selp.f32 	%f49, %f77, 0f3F800000, %p9;
	fma.rn.f32 	%f50, %f48, %f49, 0f00000000;
	fma.rn.f32 	%f51, %f48, 0f37CBAC00, 0fBAB607ED;
	selp.f32 	%f52, 0fB94D4153, %f51, %p9;
	selp.f32 	%f53, 0f3C0885E4, 0f3D2AAABB, %p9;
	fma.rn.f32 	%f54, %f52, %f48, %f53;
	selp.f32 	%f55, 0fBE2AAAA8, 0fBEFFFFFF, %p9;
	fma.rn.f32 	%f56, %f54, %f48, %f55;
	fma.rn.f32 	%f57, %f56, %f50, %f49;
	and.b32  	%r69, %r67, 2;
	setp.eq.s32 	%p10, %r69, 0;
	mov.f32 	%f58, 0f00000000;
	sub.f32 	%f59, %f58, %f57;
	selp.f32 	%f60, %f57, %f59, %p10;
	sqrt.rn.f32 	%f61, %f4;
	mul.f32 	%f62, %f61, %f60;
	fma.rn.f32 	%f63, %f2, %f62, %f1;
	fma.rn.f32 	%f64, %f63, 0f3BBB989D, 0f3F000000;
	cvt.sat.f32.f32 	%f65, %f64;
	mov.f32 	%f66, 0f4B400001;
	mov.f32 	%f67, 0f437C0000;
	fma.rm.f32 	%f68, %f65, %f67, %f66;
	add.f32 	%f69, %f68, 0fCB40007F;
	neg.f32 	%f70, %f69;
	fma.rn.f32 	%f71, %f63, 0f3FB8AA3B, %f70;
	fma.rn.f32 	%f72, %f63, 0f32A57060, %f71;
	mov.b32 	%r70, %f68;
	shl.b32 	%r71, %r70, 23;
	mov.b32 	%f73, %r71;
	ex2.approx.ftz.f32 	%f74, %f72;
	mul.f32 	%f75, %f74, %f73;
	mul.f32 	%f76, %f76, %f75;
	mul.wide.s32 	%rd22, %r4, 4;
	add.s64 	%rd23, %rd2, %rd22;
	st.global.f32 	[%rd23], %f76;
	add.s32 	%r72, %r4, 1;
	setp.ne.s32 	%p11, %r4, %r22;
	@%p11 bra 	$L__BB0_3;
$L__BB0_12:
	ret;

}


// ===== COMPILED SASS (sm_100) =====

	.target	sm_100

	.elftype	@"ET_EXEC"


//--------------------- .note.nv.tkinfo           --------------------------
	.section	.note.nv.tkinfo,"",@"SHT_NOTE"
	.sectionflags	@"SHF_NOTE_NV_TKINFO"
	.tkinfo
        /*0018*/ 	.word	0x00000002
        /*0030*/ 	.string	""
        /*0030*/ 	.string	"ptxas"
        /*0030*/ 	.string	"Cuda compilation tools, release 13.0, V13.0.88"
        /*0030*/ 	.string	"Build cuda_13.0.r13.0/compiler.36424714_0"
        /*0030*/ 	.string	"-arch sm_100 -m 64 "



//--------------------- .note.nv.cuinfo           --------------------------
	.section	.note.nv.cuinfo,"",@"SHT_NOTE"
	.sectionflags	@"SHF_NOTE_NV_CUINFO"
        /*0018*/ 	.short	0x0002
        /*001a*/ 	.short	0x0064
        /*001c*/ 	.short	0x0082
	.zero		2


//--------------------- .nv.info                  --------------------------
	.section	.nv.info,"",@"SHT_CUDA_INFO"
	.align	4


	//----- nvinfo : EIATTR_REGCOUNT
	.align		4
        /*0000*/ 	.byte	0x04, 0x2f
        /*0002*/ 	.short	(.L_2 - .L_1)
	.align		4
.L_1:
        /*0004*/ 	.word	index@(gbm_paths)
        /*0008*/ 	.word	0x0000001a


	//----- nvinfo : EIATTR_FRAME_SIZE
	.align		4
.L_2:
        /*000c*/ 	.byte	0x04, 0x11
        /*000e*/ 	.short	(.L_4 - .L_3)
	.align		4
.L_3:
        /*0010*/ 	.word	index@($__internal_0_$__cuda_sm20_sqrt_rn_f32_slowpath)
        /*0014*/ 	.word	0x00000000


	//----- nvinfo : EIATTR_FRAME_SIZE
	.align		4
.L_4:
        /*0018*/ 	.byte	0x04, 0x11
        /*001a*/ 	.short	(.L_6 - .L_5)
	.align		4
.L_5:
        /*001c*/ 	.word	index@(gbm_paths)
        /*0020*/ 	.word	0x00000000


	//----- nvinfo : EIATTR_MIN_STACK_SIZE
	.align		4
.L_6:
        /*0024*/ 	.byte	0x04, 0x12
        /*0026*/ 	.short	(.L_8 - .L_7)
	.align		4
.L_7:
        /*0028*/ 	.word	index@(gbm_paths)
        /*002c*/ 	.word	0x00000000
.L_8:


//--------------------- .nv.compat                --------------------------
	.section	.nv.compat,"",@"SHT_CUDA_COMPAT_INFO"
	.align	4
        /*0000*/ 	.byte	0x02, 0x09, 0x00, 0x00, 0x02, 0x02, 0x01, 0x00, 0x02, 0x05, 0x05, 0x00, 0x03, 0x07, 0x01, 0x01
        /*0010*/ 	.byte	0x02, 0x03, 0x00, 0x00, 0x02, 0x06, 0x01, 0x00, 0x04, 0x0b, 0x08, 0x00, 0x01, 0x00, 0x00, 0x00
        /*0020*/ 	.byte	0x00, 0x00, 0x00, 0x00


//--------------------- .nv.info.gbm_paths        --------------------------
	.section	.nv.info.gbm_paths,"",@"SHT_CUDA_INFO"
	.sectionflags	@""
	.align	4


	//----- nvinfo : EIATTR_CUDA_API_VERSION
	.align		4
        /*0000*/ 	.byte	0x04, 0x37
        /*0002*/ 	.short	(.L_10 - .L_9)
.L_9:
        /*0004*/ 	.word	0x00000082


	//----- nvinfo : EIATTR_KPARAM_INFO
	.align		4
.L_10:
        /*0008*/ 	.byte	0x04, 0x17
        /*000a*/ 	.short	(.L_12 - .L_11)
.L_11:
        /*000c*/ 	.word	0x00000000
        /*0010*/ 	.short	0x0007
        /*0012*/ 	.short	0x0020
        /*0014*/ 	.byte	0x00, 0xf0, 0x11, 0x00


	//----- nvinfo : EIATTR_KPARAM_INFO
	.align		4
.L_12:
        /*0018*/ 	.byte	0x04, 0x17
        /*001a*/ 	.short	(.L_14 - .L_13)
.L_13:
        /*001c*/ 	.word	0x00000000
        /*0020*/ 	.short	0x0006
        /*0022*/ 	.short	0x001c
        /*0024*/ 	.byte	0x00, 0xf0, 0x11, 0x00


	//----- nvinfo : EIATTR_KPARAM_INFO
	.align		4
.L_14:
        /*0028*/ 	.byte	0x04, 0x17
        /*002a*/ 	.short	(.L_16 - .L_15)
.L_15:
        /*002c*/ 	.word	0x00000000
        /*0030*/ 	.short	0x0005
        /*0032*/ 	.short	0x0018
        /*0034*/ 	.byte	0x00, 0xf0, 0x11, 0x00


	//----- nvinfo : EIATTR_KPARAM_INFO
	.align		4
.L_16:
        /*0038*/ 	.byte	0x04, 0x17
        /*003a*/ 	.short	(.L_18 - .L_17)
.L_17:
        /*003c*/ 	.word	0x00000000
        /*0040*/ 	.short	0x0004
        /*0042*/ 	.short	0x0014
        /*0044*/ 	.byte	0x00, 0xf0, 0x11, 0x00


	//----- nvinfo : EIATTR_KPARAM_INFO
	.align		4
.L_18:
        /*0048*/ 	.byte	0x04, 0x17
        /*004a*/ 	.short	(.L_20 - .L_19)
.L_19:
        /*004c*/ 	.word	0x00000000
        /*0050*/ 	.short	0x0003
        /*0052*/ 	.short	0x0010
        /*0054*/ 	.byte	0x00, 0xf0, 0x11, 0x00


	//----- nvinfo : EIATTR_KPARAM_INFO
	.align		4
.L_20:
        /*0058*/ 	.byte	0x04, 0x17
        /*005a*/ 	.short	(.L_22 - .L_21)
.L_21:
        /*005c*/ 	.word	0x00000000
        /*0060*/ 	.short	0x0002
        /*0062*/ 	.short	0x000c
        /*0064*/ 	.byte	0x00, 0xf0, 0x11, 0x00


	//----- nvinfo : EIATTR_KPARAM_INFO
	.align		4
.L_22:
        /*0068*/ 	.byte	0x04, 0x17
        /*006a*/ 	.short	(.L_24 - .L_23)
.L_23:
        /*006c*/ 	.word	0x00000000
        /*0070*/ 	.short	0x0001
        /*0072*/ 	.short	0x0008
        /*0074*/ 	.byte	0x00, 0xf0, 0x11, 0x00


	//----- nvinfo : EIATTR_KPARAM_INFO
	.align		4
.L_24:
        /*0078*/ 	.byte	0x04, 0x17
        /*007a*/ 	.short	(.L_26 - .L_25)
.L_25:
        /*007c*/ 	.word	0x00000000
        /*0080*/ 	.short	0x0000
        /*0082*/ 	.short	0x0000
        /*0084*/ 	.byte	0x00, 0xf5, 0x21, 0x00


	//----- nvinfo : EIATTR_SPARSE_MMA_MASK
	.align		4
.L_26:
        /*0088*/ 	.byte	0x03, 0x50
        /*008a*/ 	.short	0x0000


	//----- nvinfo : EIATTR_MAXREG_COUNT
	.align		4
        /*008c*/ 	.byte	0x03, 0x1b
        /*008e*/ 	.short	0x00ff


	//----- nvinfo : EIATTR_MERCURY_ISA_VERSION
	.align		4
        /*0090*/ 	.byte	0x03, 0x5f
        /*0092*/ 	.short	0x0101


	//----- nvinfo : EIATTR_VRC_CTA_INIT_COUNT
	.align		4
        /*0094*/ 	.byte	0x02, 0x4a
	.zero		1
	.zero		1


	//----- nvinfo : EIATTR_EXIT_INSTR_OFFSETS
	.align		4
        /*0098*/ 	.byte	0x04, 0x1c
        /*009a*/ 	.short	(.L_28 - .L_27)


	//   ....[0]....
.L_27:
        /*009c*/ 	.word	0x00000070


	//   ....[1]....
        /*00a0*/ 	.word	0x00000280


	//   ....[2]....
        /*00a4*/ 	.word	0x00000f40


	//----- nvinfo : EIATTR_CRS_STACK_SIZE
	.align		4
.L_28:
        /*00a8*/ 	.byte	0x04, 0x1e
        /*00aa*/ 	.short	(.L_30 - .L_29)
.L_29:
        /*00ac*/ 	.word	0x00000000


	//----- nvinfo : EIATTR_CBANK_PARAM_SIZE
	.align		4
.L_30:
        /*00b0*/ 	.byte	0x03, 0x19
        /*00b2*/ 	.short	0x0024


	//----- nvinfo : EIATTR_PARAM_CBANK
	.align		4
        /*00b4*/ 	.byte	0x04, 0x0a
        /*00b6*/ 	.short	(.L_32 - .L_31)
	.align		4
.L_31:
        /*00b8*/ 	.word	index@(.nv.constant0.gbm_paths)
        /*00bc*/ 	.short	0x0380
        /*00be*/ 	.short	0x0024


	//----- nvinfo : EIATTR_SW_WAR
	.align		4
.L_32:
        /*00c0*/ 	.byte	0x04, 0x36
        /*00c2*/ 	.short	(.L_34 - .L_33)
.L_33:
        /*00c4*/ 	.word	0x00000008
.L_34:


//--------------------- .nv.callgraph             --------------------------
	.section	.nv.callgraph,"",@"SHT_CUDA_CALLGRAPH"
	.align	4
	.sectionentsize	8
	.align		4
        /*0000*/ 	.word	0x00000000
	.align		4
        /*0004*/ 	.word	0xffffffff
	.align		4
        /*0008*/ 	.word	0x00000000
	.align		4
        /*000c*/ 	.word	0xfffffffe
	.align		4
        /*0010*/ 	.word	0x00000000
	.align		4
        /*0014*/ 	.word	0xfffffffd
	.align		4
        /*0018*/ 	.word	0x00000000
	.align		4
        /*001c*/ 	.word	0xfffffffc


//--------------------- .nv.constant4             --------------------------
	.section	.nv.constant4,"a",@progbits
	.align	8
	.align		8
.nv.constant4:
        /*0000*/ 	.dword	__cudart_i2opi_f


//--------------------- .text.gbm_paths           --------------------------
	.section	.text.gbm_paths,"ax",@progbits
	.align	128
        .global         gbm_paths
        .type           gbm_paths,@function
        .size           gbm_paths,(.L_x_14 - gbm_paths)
        .other          gbm_paths,@"STO_CUDA_ENTRY STV_DEFAULT"
gbm_paths:
.text.gbm_paths:
[----:B------:R-:W-:Y:S01]  /*0000*/  LDC R1, c[0x0][0x37c] ;  /* 0x0000df00ff017b82 */ /* 0x000fe20000000800 */
[----:B------:R-:W0:Y:S07]  /*0010*/  S2R R3, SR_TID.X ;  /* 0x0000000000037919 */ /* 0x000e2e0000002100 */
[----:B------:R-:W0:Y:S01]  /*0020*/  S2UR UR4, SR_CTAID.X ;  /* 0x00000000000479c3 */ /* 0x000e220000002500 */
[----:B------:R-:W1:Y:S07]  /*0030*/  LDCU UR5, c[0x0][0x39c] ;  /* 0x00007380ff0577ac */ /* 0x000e6e0008000800 */
[----:B------:R-:W0:Y:S02]  /*0040*/  LDC R2, c[0x0][0x360] ;  /* 0x0000d800ff027b82 */ /* 0x000e240000000800 */
[----:B0-----:R-:W-:-:S05]  /*0050*/  IMAD R2, R2, UR4, R3 ;  /* 0x0000000402027c24 */ /* 0x001fca000f8e0203 */
[----:B-1----:R-:W-:-:S13]  /*0060*/  ISETP.GE.AND P0, PT, R2, UR5, PT ;  /* 0x0000000502007c0c */ /* 0x002fda000bf06270 */
[----:B------:R-:W-:Y:S05]  /*0070*/  @P0 EXIT ;  /* 0x000000000000094d */ /* 0x000fea0003800000 */
[----:B------:R-:W0:Y:S01]  /*0080*/  LDC R3, c[0x0][0x3a0] ;  /* 0x0000e800ff037b82 */ /* 0x000e220000000800 */
[----:B------:R-:W1:Y:S01]  /*0090*/  LDCU UR5, c[0x0][0x394] ;  /* 0x00007280ff0577ac */ /* 0x000e620008000800 */
[----:B------:R-:W2:Y:S01]  /*00a0*/  LDCU UR8, c[0x0][0x388] ;  /* 0x00007100ff0877ac */ /* 0x000ea20008000800 */
[----:B------:R-:W3:Y:S01]  /*00b0*/  LDCU.64 UR6, c[0x0][0x358] ;  /* 0x00006b00ff0677ac */ /* 0x000ee20008000a00 */
[----:B-1----:R-:W-:Y:S02]  /*00c0*/  UIADD3 UR4, UPT, UPT, UR5, -0xd000000, URZ ;  /* 0xf300000005047890 */ /* 0x002fe4000fffe0ff */
[----:B------:R-:W1:Y:S02]  /*00d0*/  MUFU.RSQ R6, UR5 ;  /* 0x0000000500067d08 */ /* 0x000e640008001400 */
[----:B------:R-:W-:Y:S01]  /*00e0*/  UISETP.GT.U32.AND UP0, UPT, UR4, 0x727fffff, UPT ;  /* 0x727fffff0400788c */ /* 0x000fe2000bf04070 */
[----:B0-----:R-:W-:Y:S02]  /*00f0*/  IMAD R0, R2, 0x4182bed5, R3 ;  /* 0x4182bed502007824 */ /* 0x001fe400078e0203 */
[----:B--2---:R-:W-:-:S02]  /*0100*/  IMAD.U32 R5, RZ, RZ, UR8 ;  /* 0x00000008ff057e24 */ /* 0x004fc4000f8e00ff */
[----:B------:R-:W-:-:S05]  /*0110*/  IMAD.SHL.U32 R3, R0, 0x2000, RZ ;  /* 0x0000200000037824 */ /* 0x000fca00078e00ff */
[----:B------:R-:W-:-:S04]  /*0120*/  LOP3.LUT R3, R3, R0, RZ, 0x3c, !PT ;  /* 0x0000000003037212 */ /* 0x000fc800078e3cff */
[----:B------:R-:W-:-:S04]  /*0130*/  SHF.R.U32.HI R4, RZ, 0x11, R3 ;  /* 0x00000011ff047819 */ /* 0x000fc80000011603 */
[----:B------:R-:W-:Y:S01]  /*0140*/  LOP3.LUT R4, R4, R3, RZ, 0x3c, !PT ;  /* 0x0000000304047212 */ /* 0x000fe200078e3cff */
[----:B-1-3--:R-:W-:Y:S06]  /*0150*/  BRA.U !UP0, `(.L_x_0) ;  /* 0x00000001081c7547 */ /* 0x00afec000b800000 */
[----:B------:R-:W0:Y:S01]  /*0160*/  LDCU UR4, c[0x0][0x394] ;  /* 0x00007280ff0477ac */ /* 0x000e220008000800 */
[----:B------:R-:W-:Y:S01]  /*0170*/  BSSY.RECONVERGENT B0, `(.L_x_1) ;  /* 0x0000004000007945 */ /* 0x000fe20003800200 */
[----:B------:R-:W-:Y:S02]  /*0180*/  MOV R21, 0x1b0 ;  /* 0x000001b000157802 */ /* 0x000fe40000000f00 */
[----:B0-----:R-:W-:-:S07]  /*0190*/  MOV R0, UR4 ;  /* 0x0000000400007c02 */ /* 0x001fce0008000f00 */
[----:B------:R-:W-:Y:S05]  /*01a0*/  CALL.REL.NOINC `($__internal_0_$__cuda_sm20_sqrt_rn_f32_slowpath) ;  /* 0x0000000c00687944 */ /* 0x000fea0003c00000 */
[----:B------:R-:W-:Y:S05]  /*01b0*/  BSYNC.RECONVERGENT B0 ;  /* 0x0000000000007941 */ /* 0x000fea0003800200 */
.L_x_1:
[----:B------:R-:W-:Y:S05]  /*01c0*/  BRA `(.L_x_2) ;  /* 0x0000000000107947 */ /* 0x000fea0003800000 */
.L_x_0:
[C---:B------:R-:W-:Y:S01]  /*01d0*/  FMUL.FTZ R0, R6.reuse, UR5 ;  /* 0x0000000506007c20 */ /* 0x040fe20008410000 */
[----:B------:R-:W-:-:S03]  /*01e0*/  FMUL.FTZ R6, R6, 0.5 ;  /* 0x3f00000006067820 */ /* 0x000fc60000410000 */
[----:B------:R-:W-:-:S04]  /*01f0*/  FFMA R3, -R0, R0, UR5 ;  /* 0x0000000500037e23 */ /* 0x000fc80008000100 */
[----:B------:R-:W-:-:S07]  /*0200*/  FFMA R0, R3, R6, R0 ;  /* 0x0000000603007223 */ /* 0x000fce0000000000 */
.L_x_2:
[----:B------:R-:W0:Y:S08]  /*0210*/  LDC R9, c[0x0][0x398] ;  /* 0x0000e600ff097b82 */ /* 0x000e300000000800 */
[----:B------:R-:W1:Y:S08]  /*0220*/  LDC.64 R6, c[0x0][0x380] ;  /* 0x0000e000ff067b82 */ /* 0x000e700000000a00 */
[----:B------:R-:W2:Y:S01]  /*0230*/  LDC R11, c[0x0][0x388] ;  /* 0x0000e200ff0b7b82 */ /* 0x000ea20000000800 */
[----:B0-----:R-:W-:Y:S01]  /*0240*/  ISETP.GE.AND P0, PT, R9, 0x1, PT ;  /* 0x000000010900780c */ /* 0x001fe20003f06270 */
[----:B------:R-:W-:-:S04]  /*0250*/  IMAD R3, R2, R9, R2 ;  /* 0x0000000902037224 */ /* 0x000fc800078e0202 */
[----:B-1----:R-:W-:-:S05]  /*0260*/  IMAD.WIDE R2, R3, 0x4, R6 ;  /* 0x0000000403027825 */ /* 0x002fca00078e0206 */
[----:B--2---:R0:W-:Y:S03]  /*0270*/  STG.E desc[UR6][R2.64], R11 ;  /* 0x0000000b02007986 */ /* 0x0041e6000c101906 */
[----:B------:R-:W-:Y:S05]  /*0280*/  @!P0 EXIT ;  /* 0x000000000000894d */ /* 0x000fea0003800000 */
[----:B0-----:R-:W0:Y:S01]  /*0290*/  LDC R11, c[0x0][0x390] ;  /* 0x0000e400ff0b7b82 */ /* 0x001e220000000800 */
[----:B------:R-:W1:Y:S01]  /*02a0*/  LDCU UR4, c[0x0][0x38c] ;  /* 0x00007180ff0477ac */ /* 0x000e620008000800 */
[----:B------:R-:W-:Y:S01]  /*02b0*/  IMAD.SHL.U32 R7, R4, 0x20, RZ ;  /* 0x0000002004077824 */ /* 0x000fe200078e00ff */
[----:B------:R-:W2:Y:S04]  /*02c0*/  LDCU UR5, c[0x0][0x394] ;  /* 0x00007280ff0577ac */ /* 0x000ea80008000800 */
[----:B------:R-:W-:Y:S01]  /*02d0*/  LOP3.LUT R4, R7, R4, RZ, 0x3c, !PT ;  /* 0x0000000407047212 */ /* 0x000fe200078e3cff */
[----:B------:R-:W-:Y:S02]  /*02e0*/  IMAD.MOV.U32 R7, RZ, RZ, 0x1 ;  /* 0x00000001ff077424 */ /* 0x000fe400078e00ff */
[----:B0-----:R-:W-:-:S04]  /*02f0*/  FMUL R6, R11, -0.5 ;  /* 0xbf0000000b067820 */ /* 0x001fc80000400000 */
[-C--:B-1----:R-:W-:Y:S01]  /*0300*/  FFMA R9, R6, R11.reuse, UR4 ;  /* 0x0000000406097e23 */ /* 0x082fe2000800000b */
[----:B------:R-:W-:-:S03]  /*0310*/  FMUL R6, R0, R11 ;  /* 0x0000000b00067220 */ /* 0x000fc60000400000 */
[----:B--2---:R-:W-:-:S07]  /*0320*/  FMUL R9, R9, UR5 ;  /* 0x0000000509097c20 */ /* 0x004fce0008400000 */
.L_x_11:
[----:B0-----:R-:W-:Y:S01]  /*0330*/  SHF.L.U32 R11, R4, 0xd, RZ ;  /* 0x0000000d040b7819 */ /* 0x001fe200000006ff */
[----:B------:R-:W-:Y:S01]  /*0340*/  BSSY.RECONVERGENT B0, `(.L_x_3) ;  /* 0x000008b000007945 */ /* 0x000fe20003800200 */
[----:B------:R-:W-:Y:S02]  /*0350*/  MOV R23, 0x7f800000 ;  /* 0x7f80000000177802 */ /* 0x000fe40000000f00 */
[----:B------:R-:W-:-:S04]  /*0360*/  LOP3.LUT R11, R11, R4, RZ, 0x3c, !PT ;  /* 0x000000040b0b7212 */ /* 0x000fc800078e3cff */
[----:B------:R-:W-:-:S04]  /*0370*/  SHF.R.U32.HI R0, RZ, 0x11, R11 ;  /* 0x00000011ff007819 */ /* 0x000fc8000001160b */
[----:B------:R-:W-:-:S05]  /*0380*/  LOP3.LUT R0, R0, R11, RZ, 0x3c, !PT ;  /* 0x0000000b00007212 */ /* 0x000fca00078e3cff */
[----:B------:R-:W-:-:S05]  /*0390*/  IMAD.SHL.U32 R11, R0, 0x20, RZ ;  /* 0x00000020000b7824 */ /* 0x000fca00078e00ff */
[----:B------:R-:W-:-:S04]  /*03a0*/  LOP3.LUT R11, R11, R0, RZ, 0x3c, !PT ;  /* 0x000000000b0b7212 */ /* 0x000fc800078e3cff */
[C---:B------:R-:W-:Y:S01]  /*03b0*/  LOP3.LUT R0, R11.reuse, 0x7fffffff, RZ, 0xc0, !PT ;  /* 0x7fffffff0b007812 */ /* 0x040fe200078ec0ff */
[----:B------:R-:W-:-:S03]  /*03c0*/  IMAD.SHL.U32 R4, R11, 0x2000, RZ ;  /* 0x000020000b047824 */ /* 0x000fc600078e00ff */
[----:B------:R-:W-:Y:S02]  /*03d0*/  I2FP.F32.U32 R0, R0 ;  /* 0x0000000000007245 */ /* 0x000fe40000201000 */
[----:B------:R-:W-:-:S03]  /*03e0*/  LOP3.LUT R4, R4, R11, RZ, 0x3c, !PT ;  /* 0x0000000b04047212 */ /* 0x000fc600078e3cff */
[----:B------:R-:W-:Y:S01]  /*03f0*/  FMUL R0, R0, 4.6566128730773925781e-10 ;  /* 0x3000000000007820 */ /* 0x000fe20000400000 */
[----:B------:R-:W-:-:S04]  /*0400*/  SHF.R.U32.HI R11, RZ, 0x11, R4 ;  /* 0x00000011ff0b7819 */ /* 0x000fc80000011604 */
[----:B------:R-:W-:Y:S02]  /*0410*/  FMNMX R10, R0, 1.00000001335143196e-10, !PT ;  /* 0x2edbe6ff000a7809 */ /* 0x000fe40007800000 */
[----:B------:R-:W-:Y:S02]  /*0420*/  LOP3.LUT R4, R11, R4, RZ, 0x3c, !PT ;  /* 0x000000040b047212 */ /* 0x000fe400078e3cff */
[C---:B------:R-:W-:Y:S02]  /*0430*/  IADD3 R0, PT, PT, R10.reuse, -0x3f2aaaab, RZ ;  /* 0xc0d555550a007810 */ /* 0x040fe40007ffe0ff */
[----:B------:R-:W-:Y:S01]  /*0440*/  ISETP.GT.U32.AND P0, PT, R10, 0x7f7fffff, PT ;  /* 0x7f7fffff0a00780c */ /* 0x000fe20003f04070 */
[----:B------:R-:W-:Y:S01]  /*0450*/  IMAD.SHL.U32 R13, R4, 0x20, RZ ;  /* 0x00000020040d7824 */ /* 0x000fe200078e00ff */
[----:B------:R-:W-:-:S04]  /*0460*/  LOP3.LUT R11, R0, 0xff800000, RZ, 0xc0, !PT ;  /* 0xff800000000b7812 */ /* 0x000fc800078ec0ff */
[----:B------:R-:W-:Y:S01]  /*0470*/  LOP3.LUT R4, R13, R4, RZ, 0x3c, !PT ;  /* 0x000000040d047212 */ /* 0x000fe200078e3cff */
[----:B------:R-:W-:Y:S01]  /*0480*/  IMAD.MOV.U32 R13, RZ, RZ, 0x3e055027 ;  /* 0x3e055027ff0d7424 */ /* 0x000fe200078e00ff */
[----:B------:R-:W-:Y:S02]  /*0490*/  IADD3 R12, PT, PT, R10, -R11, RZ ;  /* 0x8000000b0a0c7210 */ /* 0x000fe40007ffe0ff */
[----:B------:R-:W-:-:S03]  /*04a0*/  LOP3.LUT R0, R4, 0x7fffffff, RZ, 0xc0, !PT ;  /* 0x7fffffff04007812 */ /* 0x000fc600078ec0ff */
[----:B------:R-:W-:Y:S01]  /*04b0*/  FADD R12, R12, -1 ;  /* 0xbf8000000c0c7421 */ /* 0x000fe20000000000 */
[----:B------:R-:W-:-:S03]  /*04c0*/  I2FP.F32.U32 R0, R0 ;  /* 0x0000000000007245 */ /* 0x000fc60000201000 */
[----:B------:R-:W-:Y:S02]  /*04d0*/  FFMA R13, R12, -R13, 0.14084610342979431152 ;  /* 0x3e1039f60c0d7423 */ /* 0x000fe4000000080d */
[----:B------:R-:W-:Y:S02]  /*04e0*/  FMUL R0, R0, 4.6566128730773925781e-10 ;  /* 0x3000000000007820 */ /* 0x000fe40000400000 */
[----:B------:R-:W-:Y:S02]  /*04f0*/  FFMA R13, R12, R13, -0.12148627638816833496 ;  /* 0xbdf8cdcc0c0d7423 */ /* 0x000fe4000000000d */
[----:B------:R-:W-:Y:S01]  /*0500*/  FMUL R20, R0, 6.2831854820251464844 ;  /* 0x40c90fdb00147820 */ /* 0x000fe20000400000 */
[----:B------:R-:W-:Y:S01]  /*0510*/  I2FP.F32.S32 R0, R11 ;  /* 0x0000000b00007245 */ /* 0x000fe20000201400 */
[----:B------:R-:W-:Y:S02]  /*0520*/  FFMA R13, R12, R13, 0.13980610668659210205 ;  /* 0x3e0f29550c0d7423 */ /* 0x000fe4000000000d */
[C---:B------:R-:W-:Y:S01]  /*0530*/  FMUL R21, R20.reuse, 0.63661974668502807617 ;  /* 0x3f22f98314157820 */ /* 0x040fe20000400000 */
[----:B------:R-:W-:Y:S01]  /*0540*/  FSETP.GE.AND P1, PT, |R20|, 105615, PT ;  /* 0x47ce47801400780b */ /* 0x000fe20003f26200 */
[----:B------:R-:W-:Y:S01]  /*0550*/  FFMA R13, R12, R13, -0.16684235632419586182 ;  /* 0xbe2ad8b90c0d7423 */ /* 0x000fe2000000000d */
[----:B------:R-:W-:-:S03]  /*0560*/  FFMA R0, R0, 1.1920928955078125e-07, RZ ;  /* 0x3400000000007823 */ /* 0x000fc600000000ff */
[C---:B------:R-:W-:Y:S01]  /*0570*/  FFMA R13, R12.reuse, R13, 0.20012299716472625732 ;  /* 0x3e4ced0b0c0d7423 */ /* 0x040fe2000000000d */
[----:B------:R-:W0:Y:S03]  /*0580*/  F2I.NTZ R21, R21 ;  /* 0x0000001500157305 */ /* 0x000e260000203100 */
[----:B------:R-:W-:-:S04]  /*0590*/  FFMA R13, R12, R13, -0.24999669194221496582 ;  /* 0xbe7fff220c0d7423 */ /* 0x000fc8000000000d */
[----:B------:R-:W-:-:S04]  /*05a0*/  FFMA R13, R12, R13, 0.33333182334899902344 ;  /* 0x3eaaaa780c0d7423 */ /* 0x000fc8000000000d */
[----:B------:R-:W-:-:S04]  /*05b0*/  FFMA R13, R12, R13, -0.5 ;  /* 0xbf0000000c0d7423 */ /* 0x000fc8000000000d */
[----:B------:R-:W-:Y:S01]  /*05c0*/  FMUL R13, R12, R13 ;  /* 0x0000000d0c0d7220 */ /* 0x000fe20000400000 */
[----:B0-----:R-:W-:-:S03]  /*05d0*/  I2FP.F32.S32 R11, R21 ;  /* 0x00000015000b7245 */ /* 0x001fc60000201400 */
[----:B------:R-:W-:Y:S02]  /*05e0*/  FFMA R13, R12, R13, R12 ;  /* 0x0000000d0c0d7223 */ /* 0x000fe4000000000c */
[C---:B------:R-:W-:Y:S02]  /*05f0*/  FFMA R12, R11.reuse, -1.5707962512969970703, R20 ;  /* 0xbfc90fda0b0c7823 */ /* 0x040fe40000000014 */
[----:B------:R-:W-:Y:S01]  /*0600*/  FFMA R14, R0, 0.69314718246459960938, R13 ;  /* 0x3f317218000e7823 */ /* 0x000fe2000000000d */
[----:B------:R-:W-:Y:S01]  /*0610*/  @P0 FFMA R14, R10, R23, +INF ;  /* 0x7f8000000a0e0423 */ /* 0x000fe20000000017 */
[----:B------:R-:W-:-:S03]  /*0620*/  FFMA R12, R11, -7.5497894158615963534e-08, R12 ;  /* 0xb3a221680b0c7823 */ /* 0x000fc6000000000c */
[----:B------:R-:W-:Y:S01]  /*0630*/  FMUL R14, R14, -2 ;  /* 0xc00000000e0e7820 */ /* 0x000fe20000400000 */
[----:B------:R-:W-:Y:S01]  /*0640*/  FFMA R0, R11, -5.3903029534742383927e-15, R12 ;  /* 0xa7c234c50b007823 */ /* 0x000fe2000000000c */
[----:B------:R-:W-:Y:S06]  /*0650*/  @!P1 BRA `(.L_x_4) ;  /* 0x0000000400649947 */ /* 0x000fec0003800000 */
[----:B------:R-:W-:-:S13]  /*0660*/  FSETP.NEU.AND P0, PT, |R20|, +INF , PT ;  /* 0x7f8000001400780b */ /* 0x000fda0003f0d200 */
[----:B------:R-:W-:Y:S01]  /*0670*/  @!P0 FMUL R0, RZ, R20 ;  /* 0x00000014ff008220 */ /* 0x000fe20000400000 */
[----:B------:R-:W-:Y:S01]  /*0680*/  @!P0 IMAD.MOV.U32 R21, RZ, RZ, RZ ;  /* 0x000000ffff158224 */ /* 0x000fe200078e00ff */
[----:B------:R-:W-:Y:S06]  /*0690*/  @!P0 BRA `(.L_x_4) ;  /* 0x0000000400548947 */ /* 0x000fec0003800000 */
[----:B------:R-:W-:Y:S01]  /*06a0*/  SHF.L.U32 R0, R20, 0x8, RZ ;  /* 0x0000000814007819 */ /* 0x000fe200000006ff */
[----:B------:R-:W-:Y:S02]  /*06b0*/  HFMA2 R22, -RZ, RZ, 0, 0 ;  /* 0x00000000ff167431 */ /* 0x000fe400000001ff */
[----:B------:R-:W-:Y:S01]  /*06c0*/  IMAD.MOV.U32 R21, RZ, RZ, RZ ;  /* 0x000000ffff157224 */ /* 0x000fe200078e00ff */
[----:B------:R-:W0:Y:S01]  /*06d0*/  LDCU.64 UR8, c[0x4][URZ] ;  /* 0x01000000ff0877ac */ /* 0x000e220008000a00 */
[----:B------:R-:W-:Y:S01]  /*06e0*/  LOP3.LUT R23, R0, 0x80000000, RZ, 0xfc, !PT ;  /* 0x8000000000177812 */ /* 0x000fe200078efcff */
[----:B------:R-:W-:Y:S01]  /*06f0*/  UMOV UR5, URZ ;  /* 0x000000ff00057c82 */ /* 0x000fe20008000000 */
[----:B------:R-:W-:-:S05]  /*0700*/  UMOV UR4, URZ ;  /* 0x000000ff00047c82 */ /* 0x000fca0008000000 */
.L_x_5:
[----:B0-----:R-:W-:Y:S01]  /*0710*/  IMAD.U32 R10, RZ, RZ, UR8 ;  /* 0x00000008ff0a7e24 */ /* 0x001fe2000f8e00ff */
[----:B------:R-:W-:-:S05]  /*0720*/  MOV R11, UR9 ;  /* 0x00000009000b7c02 */ /* 0x000fca0008000f00 */
[----:B------:R-:W2:Y:S01]  /*0730*/  LDG.E.CONSTANT R10, desc[UR6][R10.64] ;  /* 0x000000060a0a7981 */ /* 0x000ea2000c1e9900 */
[----:B------:R-:W-:Y:S01]  /*0740*/  UIADD3 UR4, UPT, UPT, UR4, 0x1, URZ ;  /* 0x0000000104047890 */ /* 0x000fe2000fffe0ff */
[C---:B------:R-:W-:Y:S01]  /*0750*/  ISETP.EQ.AND P0, PT, R22.reuse, RZ, PT ;  /* 0x000000ff1600720c */ /* 0x040fe20003f02270 */
[----:B------:R-:W-:Y:S01]  /*0760*/  UIADD3 UR8, UP1, UPT, UR8, 0x4, URZ ;  /* 0x0000000408087890 */ /* 0x000fe2000ff3e0ff */
[C---:B------:R-:W-:Y:S01]  /*0770*/  ISETP.EQ.AND P1, PT, R22.reuse, 0x4, PT ;  /* 0x000000041600780c */ /* 0x040fe20003f22270 */
[----:B------:R-:W-:Y:S01]  /*0780*/  UISETP.NE.AND UP0, UPT, UR4, 0x6, UPT ;  /* 0x000000060400788c */ /* 0x000fe2000bf05270 */
[C---:B------:R-:W-:Y:S01]  /*0790*/  ISETP.EQ.AND P2, PT, R22.reuse, 0x8, PT ;  /* 0x000000081600780c */ /* 0x040fe20003f42270 */
[----:B------:R-:W-:Y:S01]  /*07a0*/  UIADD3.X UR9, UPT, UPT, URZ, UR9, URZ, UP1, !UPT ;  /* 0x00000009ff097290 */ /* 0x000fe20008ffe4ff */
[C---:B------:R-:W-:Y:S02]  /*07b0*/  ISETP.EQ.AND P3, PT, R22.reuse, 0xc, PT ;  /* 0x0000000c1600780c */ /* 0x040fe40003f62270 */
[----:B------:R-:W-:-:S02]  /*07c0*/  ISETP.EQ.AND P4, PT, R22, 0x10, PT ;  /* 0x000000101600780c */ /* 0x000fc40003f82270 */
[C---:B------:R-:W-:Y:S01]  /*07d0*/  ISETP.EQ.AND P5, PT, R22.reuse, 0x14, PT ;  /* 0x000000141600780c */ /* 0x040fe20003fa2270 */
[----:B------:R-:W-:Y:S02]  /*07e0*/  VIADD R22, R22, 0x4 ;  /* 0x0000000416167836 */ /* 0x000fe40000000000 */
[----:B--2---:R-:W-:-:S03]  /*07f0*/  IMAD.WIDE.U32 R12, R10, R23, RZ ;  /* 0x000000170a0c7225 */ /* 0x004fc600078e00ff */
[----:B------:R-:W-:-:S04]  /*0800*/  IADD3 R0, P6, PT, R12, R21, RZ ;  /* 0x000000150c007210 */ /* 0x000fc80007fde0ff */
[----:B------:R-:W-:Y:S01]  /*0810*/  IADD3.X R21, PT, PT, R13, UR5, RZ, P6, !PT ;  /* 0x000000050d157c10 */ /* 0x000fe2000b7fe4ff */
[--C-:B------:R-:W-:Y:S01]  /*0820*/  @P0 IMAD.MOV.U32 R8, RZ, RZ, R0.reuse ;  /* 0x000000ffff080224 */ /* 0x100fe200078e0000 */
[-C--:B------:R-:W-:Y:S01]  /*0830*/  @P1 MOV R18, R0.reuse ;  /* 0x0000000000121202 */ /* 0x080fe20000000f00 */
[--C-:B------:R-:W-:Y:S01]  /*0840*/  @P2 IMAD.MOV.U32 R19, RZ, RZ, R0.reuse ;  /* 0x000000ffff132224 */ /* 0x100fe200078e0000 */
[-C--:B------:R-:W-:Y:S01]  /*0850*/  @P3 MOV R16, R0.reuse ;  /* 0x0000000000103202 */ /* 0x080fe20000000f00 */
[----:B------:R-:W-:Y:S01]  /*0860*/  @P4 IMAD.MOV.U32 R15, RZ, RZ, R0 ;  /* 0x000000ffff0f4224 */ /* 0x000fe200078e0000 */
[----:B------:R-:W-:Y:S01]  /*0870*/  @P5 MOV R17, R0 ;  /* 0x0000000000115202 */ /* 0x000fe20000000f00 */
[----:B------:R-:W-:Y:S06]  /*0880*/  BRA.U UP0, `(.L_x_5) ;  /* 0xfffffffd00a07547 */ /* 0x000fec000b83ffff */
[----:B------:R-:W-:Y:S01]  /*0890*/  SHF.R.U32.HI R20, RZ, 0x17, R20 ;  /* 0x00000017ff147819 */ /* 0x000fe20000011614 */
[----:B------:R-:W-:Y:S03]  /*08a0*/  BSSY.RECONVERGENT B1, `(.L_x_6) ;  /* 0x0000026000017945 */ /* 0x000fe60003800200 */
[C---:B------:R-:W-:Y:S02]  /*08b0*/  IADD3 R0, PT, PT, R20.reuse, -0x80, RZ ;  /* 0xffffff8014007810 */ /* 0x040fe40007ffe0ff */
[----:B------:R-:W-:Y:S02]  /*08c0*/  LOP3.LUT P6, R13, R20, 0x1f, RZ, 0xc0, !PT ;  /* 0x0000001f140d7812 */ /* 0x000fe400078cc0ff */
[----:B------:R-:W-:-:S05]  /*08d0*/  SHF.R.U32.HI R0, RZ, 0x5, R0 ;  /* 0x00000005ff007819 */ /* 0x000fca0000011600 */
[----:B------:R-:W-:-:S05]  /*08e0*/  IMAD.U32 R12, R0, -0x4, RZ ;  /* 0xfffffffc000c7824 */ /* 0x000fca00078e00ff */
[C---:B------:R-:W-:Y:S02]  /*08f0*/  ISETP.EQ.AND P3, PT, R12.reuse, -0x18, PT ;  /* 0xffffffe80c00780c */ /* 0x040fe40003f62270 */
[C---:B------:R-:W-:Y:S02]  /*0900*/  ISETP.EQ.AND P4, PT, R12.reuse, -0x14, PT ;  /* 0xffffffec0c00780c */ /* 0x040fe40003f82270 */
[C---:B------:R-:W-:Y:S02]  /*0910*/  ISETP.EQ.AND P2, PT, R12.reuse, -0x10, PT ;  /* 0xfffffff00c00780c */ /* 0x040fe40003f42270 */
[C---:B------:R-:W-:Y:S02]  /*0920*/  ISETP.EQ.AND P1, PT, R12.reuse, -0xc, PT ;  /* 0xfffffff40c00780c */ /* 0x040fe40003f22270 */
[C---:B------:R-:W-:Y:S02]  /*0930*/  ISETP.EQ.AND P0, PT, R12.reuse, -0x8, PT ;  /* 0xfffffff80c00780c */ /* 0x040fe40003f02270 */
[----:B------:R-:W-:-:S03]  /*0940*/  ISETP.EQ.AND P5, PT, R12, RZ, PT ;  /* 0x000000ff0c00720c */ /* 0x000fc60003fa2270 */
[----:B------:R-:W-:Y:S02]  /*0950*/  @P3 MOV R0, R8 ;  /* 0x0000000800003202 */ /* 0x000fe40000000f00 */
[C---:B------:R-:W-:Y:S01]  /*0960*/  ISETP.EQ.AND P3, PT, R12.reuse, -0x4, PT ;  /* 0xfffffffc0c00780c */ /* 0x040fe20003f62270 */
[----:B------:R-:W-:Y:S01]  /*0970*/  @P4 IMAD.MOV.U32 R10, RZ, RZ, R8 ;  /* 0x000000ffff0a4224 */ /* 0x000fe200078e0008 */
[----:B------:R-:W-:Y:S01]  /*0980*/  @P4 MOV R0, R18 ;  /* 0x0000001200004202 */ /* 0x000fe20000000f00 */
[----:B------:R-:W-:Y:S01]  /*0990*/  @P2 IMAD.MOV.U32 R10, RZ, RZ, R18 ;  /* 0x000000ffff0a2224 */ /* 0x000fe200078e0012 */
[----:B------:R-:W-:Y:S01]  /*09a0*/  ISETP.EQ.AND P4, PT, R12, 0x4, PT ;  /* 0x000000040c00780c */ /* 0x000fe20003f82270 */
[----:B------:R-:W-:Y:S01]  /*09b0*/  @P1 IMAD.MOV.U32 R10, RZ, RZ, R19 ;  /* 0x000000ffff0a1224 */ /* 0x000fe200078e0013 */
[----:B------:R-:W-:Y:S01]  /*09c0*/  @P2 MOV R0, R19 ;  /* 0x0000001300002202 */ /* 0x000fe20000000f00 */
[----:B------:R-:W-:Y:S01]  /*09d0*/  @P0 IMAD.MOV.U32 R10, RZ, RZ, R16 ;  /* 0x000000ffff0a0224 */ /* 0x000fe200078e0010 */
[----:B------:R-:W-:-:S02]  /*09e0*/  @P1 MOV R0, R16 ;  /* 0x0000001000001202 */ /* 0x000fc40000000f00 */
[----:B------:R-:W-:-:S03]  /*09f0*/  @P0 MOV R0, R15 ;  /* 0x0000000f00000202 */ /* 0x000fc60000000f00 */
[----:B------:R-:W-:Y:S01]  /*0a00*/  @P3 IMAD.MOV.U32 R10, RZ, RZ, R15 ;  /* 0x000000ffff0a3224 */ /* 0x000fe200078e000f */
[----:B------:R-:W-:Y:S01]  /*0a10*/  @P3 MOV R0, R17 ;  /* 0x0000001100003202 */ /* 0x000fe20000000f00 */
[----:B------:R-:W-:Y:S01]  /*0a20*/  @P5 IMAD.MOV.U32 R10, RZ, RZ, R17 ;  /* 0x000000ffff0a5224 */ /* 0x000fe200078e0011 */
[----:B------:R-:W-:Y:S01]  /*0a30*/  @P5 MOV R0, R21 ;  /* 0x0000001500005202 */ /* 0x000fe20000000f00 */
[----:B------:R-:W-:Y:S01]  /*0a40*/  @P4 IMAD.MOV.U32 R10, RZ, RZ, R21 ;  /* 0x000000ffff0a4224 */ /* 0x000fe200078e0015 */
[----:B------:R-:W-:Y:S06]  /*0a50*/  @!P6 BRA `(.L_x_7) ;  /* 0x000000000028e947 */ /* 0x000fec0003800000 */
[----:B------:R-:W-:Y:S01]  /*0a60*/  @P2 MOV R11, R8 ;  /* 0x00000008000b2202 */ /* 0x000fe20000000f00 */
[----:B------:R-:W-:Y:S01]  /*0a70*/  @P1 IMAD.MOV.U32 R11, RZ, RZ, R18 ;  /* 0x000000ffff0b1224 */ /* 0x000fe200078e0012 */
[----:B------:R-:W-:Y:S01]  /*0a80*/  @P0 MOV R11, R19 ;  /* 0x00000013000b0202 */ /* 0x000fe20000000f00 */
[----:B------:R-:W-:Y:S01]  /*0a90*/  @P3 IMAD.MOV.U32 R11, RZ, RZ, R16 ;  /* 0x000000ffff0b3224 */ /* 0x000fe200078e0010 */
[----:B------:R-:W-:Y:S02]  /*0aa0*/  ISETP.EQ.AND P0, PT, R12, 0x8, PT ;  /* 0x000000080c00780c */ /* 0x000fe40003f02270 */
[----:B------:R-:W-:Y:S01]  /*0ab0*/  @P5 MOV R11, R15 ;  /* 0x0000000f000b5202 */ /* 0x000fe20000000f00 */
[----:B------:R-:W-:Y:S01]  /*0ac0*/  @P4 IMAD.MOV.U32 R11, RZ, RZ, R17 ;  /* 0x000000ffff0b4224 */ /* 0x000fe200078e0011 */
[----:B------:R-:W-:-:S09]  /*0ad0*/  SHF.L.W.U32.HI R0, R10, R13, R0 ;  /* 0x0000000d0a007219 */ /* 0x000fd20000010e00 */
[----:B------:R-:W-:-:S04]  /*0ae0*/  @P0 MOV R11, R21 ;  /* 0x00000015000b0202 */ /* 0x000fc80000000f00 */
[----:B------:R-:W-:-:S07]  /*0af0*/  SHF.L.W.U32.HI R10, R11, R13, R10 ;  /* 0x0000000d0b0a7219 */ /* 0x000fce0000010e0a */
.L_x_7:
[----:B------:R-:W-:Y:S05]  /*0b00*/  BSYNC.RECONVERGENT B1 ;  /* 0x0000000000017941 */ /* 0x000fea0003800200 */
.L_x_6:
[C-C-:B------:R-:W-:Y:S01]  /*0b10*/  SHF.L.W.U32.HI R21, R10.reuse, 0x2, R0.reuse ;  /* 0x000000020a157819 */ /* 0x140fe20000010e00 */
[----:B------:R-:W-:Y:S01]  /*0b20*/  IMAD.SHL.U32 R10, R10, 0x4, RZ ;  /* 0x000000040a0a7824 */ /* 0x000fe200078e00ff */
[----:B------:R-:W-:Y:S01]  /*0b30*/  UMOV UR4, 0x54442d19 ;  /* 0x54442d1900047882 */ /* 0x000fe20000000000 */
[----:B------:R-:W-:Y:S01]  /*0b40*/  UMOV UR5, 0x3bf921fb ;  /* 0x3bf921fb00057882 */ /* 0x000fe20000000000 */
[----:B------:R-:W-:Y:S02]  /*0b50*/  SHF.R.S32.HI R11, RZ, 0x1f, R21 ;  /* 0x0000001fff0b7819 */ /* 0x000fe40000011415 */
[----:B------:R-:W-:Y:S02]  /*0b60*/  SHF.R.U32.HI R0, RZ, 0x1e, R0 ;  /* 0x0000001eff007819 */ /* 0x000fe40000011600 */
[C---:B------:R-:W-:Y:S02]  /*0b70*/  LOP3.LUT R10, R11.reuse, R10, RZ, 0x3c, !PT ;  /* 0x0000000a0b0a7212 */ /* 0x040fe400078e3cff */
[----:B------:R-:W-:-:S02]  /*0b80*/  LOP3.LUT R11, R11, R21, RZ, 0x3c, !PT ;  /* 0x000000150b0b7212 */ /* 0x000fc400078e3cff */
[C---:B------:R-:W-:Y:S02]  /*0b90*/  ISETP.GE.AND P0, PT, R21.reuse, RZ, PT ;  /* 0x000000ff1500720c */ /* 0x040fe40003f06270 */
[----:B------:R-:W-:Y:S02]  /*0ba0*/  LEA.HI R21, R21, R0, RZ, 0x1 ;  /* 0x0000000015157211 */ /* 0x000fe400078f08ff */
[----:B------:R-:W0:Y:S02]  /*0bb0*/  I2F.F64.S64 R10, R10 ;  /* 0x0000000a000a7312 */ /* 0x000e240000301c00 */
[----:B0-----:R-:W-:-:S10]  /*0bc0*/  DMUL R12, R10, UR4 ;  /* 0x000000040a0c7c28 */ /* 0x001fd40008000000 */
[----:B------:R-:W0:Y:S02]  /*0bd0*/  F2F.F32.F64 R12, R12 ;  /* 0x0000000c000c7310 */ /* 0x000e240000301000 */
[----:B0-----:R-:W-:-:S07]  /*0be0*/  FSEL R0, -R12, R12, !P0 ;  /* 0x0000000c0c007208 */ /* 0x001fce0004000100 */
.L_x_4:
[----:B------:R-:W-:Y:S05]  /*0bf0*/  BSYNC.RECONVERGENT B0 ;  /* 0x0000000000007941 */ /* 0x000fea0003800200 */
.L_x_3:
[----:B------:R-:W-:Y:S01]  /*0c00*/  MOV R10, 0x37cbac00 ;  /* 0x37cbac00000a7802 */ /* 0x000fe20000000f00 */
[----:B------:R-:W-:Y:S01]  /*0c10*/  FMUL R11, R0, R0 ;  /* 0x00000000000b7220 */ /* 0x000fe20000400000 */
[C---:B------:R-:W-:Y:S01]  /*0c20*/  LOP3.LUT R12, R21.reuse, 0x1, RZ, 0xc0, !PT ;  /* 0x00000001150c7812 */ /* 0x040fe200078ec0ff */
[----:B------:R-:W-:Y:S01]  /*0c30*/  IMAD.MOV.U32 R20, RZ, RZ, 0x3e2aaaa8 ;  /* 0x3e2aaaa8ff147424 */ /* 0x000fe200078e00ff */
[----:B------:R-:W-:Y:S01]  /*0c40*/  IADD3 R21, PT, PT, R21, 0x1, RZ ;  /* 0x0000000115157810 */ /* 0x000fe20007ffe0ff */
[----:B------:R-:W-:Y:S01]  /*0c50*/  FFMA R10, R11, R10, -0.0013887860113754868507 ;  /* 0xbab607ed0b0a7423 */ /* 0x000fe2000000000a */
[----:B------:R-:W-:Y:S01]  /*0c60*/  ISETP.NE.U32.AND P0, PT, R12, 0x1, PT ;  /* 0x000000010c00780c */ /* 0x000fe20003f05070 */
[----:B------:R-:W-:Y:S01]  /*0c70*/  IMAD.MOV.U32 R12, RZ, RZ, 0x3c0885e4 ;  /* 0x3c0885e4ff0c7424 */ /* 0x000fe200078e00ff */
[----:B------:R-:W-:Y:S01]  /*0c80*/  LOP3.LUT P1, RZ, R21, 0x2, RZ, 0xc0, !PT ;  /* 0x0000000215ff7812 */ /* 0x000fe2000782c0ff */
[----:B------:R0:W1:Y:S01]  /*0c90*/  MUFU.RSQ R13, R14 ;  /* 0x0000000e000d7308 */ /* 0x0000620000001400 */
[----:B------:R-:W-:Y:S01]  /*0ca0*/  FSEL R10, R10, -0.00019574658654164522886, P0 ;  /* 0xb94d41530a0a7808 */ /* 0x000fe20000000000 */
[----:B------:R-:W-:Y:S01]  /*0cb0*/  BSSY.RECONVERGENT B0, `(.L_x_8) ;  /* 0x0000015000007945 */ /* 0x000fe20003800200 */
[----:B------:R-:W-:-:S02]  /*0cc0*/  FSEL R12, R12, 0.041666727513074874878, !P0 ;  /* 0x3d2aaabb0c0c7808 */ /* 0x000fc40004000000 */
[----:B------:R-:W-:Y:S02]  /*0cd0*/  FSEL R20, -R20, -0.4999999701976776123, !P0 ;  /* 0xbeffffff14147808 */ /* 0x000fe40004000100 */
[----:B------:R-:W-:Y:S01]  /*0ce0*/  FSEL R0, R0, 1, !P0 ;  /* 0x3f80000000007808 */ /* 0x000fe20004000000 */
[----:B------:R-:W-:Y:S01]  /*0cf0*/  FFMA R10, R11, R10, R12 ;  /* 0x0000000a0b0a7223 */ /* 0x000fe2000000000c */
[----:B------:R-:W-:-:S03]  /*0d00*/  IADD3 R12, PT, PT, R14, -0xd000000, RZ ;  /* 0xf30000000e0c7810 */ /* 0x000fc60007ffe0ff */
[C---:B------:R-:W-:Y:S01]  /*0d10*/  FFMA R10, R11.reuse, R10, R20 ;  /* 0x0000000a0b0a7223 */ /* 0x040fe20000000014 */
[----:B------:R-:W-:Y:S01]  /*0d20*/  ISETP.GT.U32.AND P0, PT, R12, 0x727fffff, PT ;  /* 0x727fffff0c00780c */ /* 0x000fe20003f04070 */
[----:B------:R-:W-:-:S04]  /*0d30*/  FFMA R11, R11, R0, RZ ;  /* 0x000000000b0b7223 */ /* 0x000fc800000000ff */
[----:B------:R-:W-:-:S04]  /*0d40*/  FFMA R12, R11, R10, R0 ;  /* 0x0000000a0b0c7223 */ /* 0x000fc80000000000 */
[----:B------:R-:W-:-:S04]  /*0d50*/  @P1 FADD R12, RZ, -R12 ;  /* 0x8000000cff0c1221 */ /* 0x000fc80000000000 */
[----:B01----:R-:W-:Y:S05]  /*0d60*/  @!P0 BRA `(.L_x_9) ;  /* 0x0000000000148947 */ /* 0x003fea0003800000 */
[----:B------:R-:W-:Y:S01]  /*0d70*/  IMAD.MOV.U32 R0, RZ, RZ, R14 ;  /* 0x000000ffff007224 */ /* 0x000fe200078e000e */
[----:B------:R-:W-:-:S07]  /*0d80*/  MOV R21, 0xda0 ;  /* 0x00000da000157802 */ /* 0x000fce0000000f00 */
[----:B------:R-:W-:Y:S05]  /*0d90*/  CALL.REL.NOINC `($__internal_0_$__cuda_sm20_sqrt_rn_f32_slowpath) ;  /* 0x00000000006c7944 */ /* 0x000fea0003c00000 */
[----:B------:R-:W-:Y:S01]  /*0da0*/  MOV R11, R0 ;  /* 0x00000000000b7202 */ /* 0x000fe20000000f00 */
[----:B------:R-:W-:Y:S06]  /*0db0*/  BRA `(.L_x_10) ;  /* 0x0000000000107947 */ /* 0x000fec0003800000 */
.L_x_9:
[----:B------:R-:W-:Y:S01]  /*0dc0*/  FMUL.FTZ R11, R14, R13 ;  /* 0x0000000d0e0b7220 */ /* 0x000fe20000410000 */
[----:B------:R-:W-:-:S03]  /*0dd0*/  FMUL.FTZ R0, R13, 0.5 ;  /* 0x3f0000000d007820 */ /* 0x000fc60000410000 */
[----:B------:R-:W-:-:S04]  /*0de0*/  FFMA R14, -R11, R11, R14 ;  /* 0x0000000b0b0e7223 */ /* 0x000fc8000000010e */
[----:B------:R-:W-:-:S07]  /*0df0*/  FFMA R11, R14, R0, R11 ;  /* 0x000000000e0b7223 */ /* 0x000fce000000000b */
.L_x_10:
[----:B------:R-:W-:Y:S05]  /*0e00*/  BSYNC.RECONVERGENT B0 ;  /* 0x0000000000007941 */ /* 0x000fea0003800200 */
.L_x_8:
[----:B------:R-:W-:Y:S01]  /*0e10*/  FMUL R11, R12, R11 ;  /* 0x0000000b0c0b7220 */ /* 0x000fe20000400000 */
[----:B------:R-:W-:Y:S02]  /*0e20*/  HFMA2 R13, -RZ, RZ, 3.7421875, 0 ;  /* 0x437c0000ff0d7431 */ /* 0x000fe400000001ff */
[----:B------:R-:W-:Y:S01]  /*0e30*/  IMAD.MOV.U32 R0, RZ, RZ, 0x3bbb989d ;  /* 0x3bbb989dff007424 */ /* 0x000fe200078e00ff */
[----:B------:R-:W0:Y:S01]  /*0e40*/  LDCU UR4, c[0x0][0x398] ;  /* 0x00007300ff0477ac */ /* 0x000e220008000800 */
[----:B------:R-:W-:-:S04]  /*0e50*/  FFMA R11, R6, R11, R9 ;  /* 0x0000000b060b7223 */ /* 0x000fc80000000009 */
[----:B------:R-:W-:-:S04]  /*0e60*/  FFMA.SAT R0, R11, R0, 0.5 ;  /* 0x3f0000000b007423 */ /* 0x000fc80000002000 */
[----:B------:R-:W-:-:S04]  /*0e70*/  FFMA.RM R0, R0, R13, 12582913 ;  /* 0x4b40000100007423 */ /* 0x000fc8000000400d */
[C---:B------:R-:W-:Y:S01]  /*0e80*/  FADD R10, R0.reuse, -12583039 ;  /* 0xcb40007f000a7421 */ /* 0x040fe20000000000 */
[----:B------:R-:W-:-:S03]  /*0e90*/  IMAD.SHL.U32 R0, R0, 0x800000, RZ ;  /* 0x0080000000007824 */ /* 0x000fc600078e00ff */
[----:B------:R-:W-:Y:S01]  /*0ea0*/  FFMA R10, R11, 1.4426950216293334961, -R10 ;  /* 0x3fb8aa3b0b0a7823 */ /* 0x000fe2000000080a */
[----:B0-----:R-:W-:-:S03]  /*0eb0*/  ISETP.NE.AND P0, PT, R7, UR4, PT ;  /* 0x0000000407007c0c */ /* 0x001fc6000bf05270 */
[----:B------:R-:W-:-:S04]  /*0ec0*/  FFMA R12, R11, 1.925963033500011079e-08, R10 ;  /* 0x32a570600b0c7823 */ /* 0x000fc8000000000a */
[----:B------:R-:W0:Y:S02]  /*0ed0*/  MUFU.EX2 R11, R12 ;  /* 0x0000000c000b7308 */ /* 0x000e240000000800 */
[----:B0-----:R-:W-:Y:S01]  /*0ee0*/  FMUL R0, R0, R11 ;  /* 0x0000000b00007220 */ /* 0x001fe20000400000 */
[C---:B------:R-:W-:Y:S01]  /*0ef0*/  IMAD.WIDE R10, R7.reuse, 0x4, R2 ;  /* 0x00000004070a7825 */ /* 0x040fe200078e0202 */
[----:B------:R-:W-:-:S03]  /*0f00*/  IADD3 R7, PT, PT, R7, 0x1, RZ ;  /* 0x0000000107077810 */ /* 0x000fc60007ffe0ff */
[----:B------:R-:W-:-:S05]  /*0f10*/  FMUL R5, R0, R5 ;  /* 0x0000000500057220 */ /* 0x000fca0000400000 */
[----:B------:R0:W-:Y:S01]  /*0f20*/  STG.E desc[UR6][R10.64], R5 ;  /* 0x000000050a007986 */ /* 0x0001e2000c101906 */
[----:B------:R-:W-:Y:S05]  /*0f30*/  @P0 BRA `(.L_x_11) ;  /* 0xfffffff000fc0947 */ /* 0x000fea000383ffff */
[----:B------:R-:W-:Y:S05]  /*0f40*/  EXIT ;  /* 0x000000000000794d */ /* 0x000fea0003800000 */
        .weak           $__internal_0_$__cuda_sm20_sqrt_rn_f32_slowpath
        .type           $__internal_0_$__cuda_sm20_sqrt_rn_f32_slowpath,@function
        .size           $__internal_0_$__cuda_sm20_sqrt_rn_f32_slowpath,(.L_x_14 - $__internal_0_$__cuda_sm20_sqrt_rn_f32_slowpath)
$__internal_0_$__cuda_sm20_sqrt_rn_f32_slowpath:
[----:B------:R-:W-:-:S13]  /*0f50*/  LOP3.LUT P0, RZ, R0, 0x7fffffff, RZ, 0xc0, !PT ;  /* 0x7fffffff00ff7812 */ /* 0x000fda000780c0ff */
[----:B------:R-:W-:Y:S01]  /*0f60*/  @!P0 IMAD.MOV.U32 R10, RZ, RZ, R0 ;  /* 0x000000ffff0a8224 */ /* 0x000fe200078e0000 */
[----:B------:R-:W-:Y:S06]  /*0f70*/  @!P0 BRA `(.L_x_12) ;  /* 0x0000000000408947 */ /* 0x000fec0003800000 */
[----:B------:R-:W-:-:S13]  /*0f80*/  FSETP.GEU.FTZ.AND P0, PT, R0, RZ, PT ;  /* 0x000000ff0000720b */ /* 0x000fda0003f1e000 */
[----:B------:R-:W-:Y:S01]  /*0f90*/  @!P0 MOV R10, 0x7fffffff ;  /* 0x7fffffff000a8802 */ /* 0x000fe20000000f00 */
[----:B------:R-:W-:Y:S06]  /*0fa0*/  @!P0 BRA `(.L_x_12) ;  /* 0x0000000000348947 */ /* 0x000fec0003800000 */
[----:B------:R-:W-:-:S13]  /*0fb0*/  FSETP.GTU.FTZ.AND P0, PT, |R0|, +INF , PT ;  /* 0x7f8000000000780b */ /* 0x000fda0003f1c200 */
[----:B------:R-:W-:Y:S01]  /*0fc0*/  @P0 FADD.FTZ R10, R0, 1 ;  /* 0x3f800000000a0421 */ /* 0x000fe20000010000 */
[----:B------:R-:W-:Y:S06]  /*0fd0*/  @P0 BRA `(.L_x_12) ;  /* 0x0000000000280947 */ /* 0x000fec0003800000 */
[----:B------:R-:W-:-:S13]  /*0fe0*/  FSETP.NEU.FTZ.AND P0, PT, |R0|, +INF , PT ;  /* 0x7f8000000000780b */ /* 0x000fda0003f1d200 */
[----:B------:R-:W-:-:S04]  /*0ff0*/  @P0 FFMA R11, R0, 1.84467440737095516160e+19, RZ ;  /* 0x5f800000000b0823 */ /* 0x000fc800000000ff */
[----:B------:R-:W0:Y:S02]  /*1000*/  @P0 MUFU.RSQ R10, R11 ;  /* 0x0000000b000a0308 */ /* 0x000e240000001400 */
[----:B0-----:R-:W-:Y:S01]  /*1010*/  @P0 FMUL.FTZ R14, R11, R10 ;  /* 0x0000000a0b0e0220 */ /* 0x001fe20000410000 */
[----:B------:R-:W-:Y:S01]  /*1020*/  @P0 FMUL.FTZ R20, R10, 0.5 ;  /* 0x3f0000000a140820 */ /* 0x000fe20000410000 */
[----:B------:R-:W-:Y:S02]  /*1030*/  @!P0 IMAD.MOV.U32 R10, RZ, RZ, R0 ;  /* 0x000000ffff0a8224 */ /* 0x000fe400078e0000 */
[----:B------:R-:W-:-:S04]  /*1040*/  @P0 FADD.FTZ R13, -R14, -RZ ;  /* 0x800000ff0e0d0221 */ /* 0x000fc80000010100 */
[----:B------:R-:W-:-:S04]  /*1050*/  @P0 FFMA R13, R14, R13, R11 ;  /* 0x0000000d0e0d0223 */ /* 0x000fc8000000000b */
[----:B------:R-:W-:-:S04]  /*1060*/  @P0 FFMA R13, R13, R20, R14 ;  /* 0x000000140d0d0223 */ /* 0x000fc8000000000e */
[----:B------:R-:W-:-:S07]  /*1070*/  @P0 FMUL.FTZ R10, R13, 2.3283064365386962891e-10 ;  /* 0x2f8000000d0a0820 */ /* 0x000fce0000410000 */
.L_x_12:
[----:B------:R-:W-:Y:S01]  /*1080*/  HFMA2 R11, -RZ, RZ, 0, 0 ;  /* 0x00000000ff0b7431 */ /* 0x000fe200000001ff */
[----:B------:R-:W-:Y:S01]  /*1090*/  MOV R0, R10 ;  /* 0x0000000a00007202 */ /* 0x000fe20000000f00 */
[----:B------:R-:W-:-:S04]  /*10a0*/  IMAD.MOV.U32 R10, RZ, RZ, R21 ;  /* 0x000000ffff0a7224 */ /* 0x000fc800078e0015 */
[----:B------:R-:W-:Y:S05]  /*10b0*/  RET.REL.NODEC R10 `(gbm_paths) ;  /* 0xffffffec0ad07950 */ /* 0x000fea0003c3ffff */
.L_x_13:
[----:B------:R-:W-:-:S00]  /*10c0*/  BRA `(.L_x_13) ;  /* 0xfffffffc00fc7947 */ /* 0x000fc0000383ffff */
[----:B------:R-:W-:-:S00]  /*10d0*/  NOP ;  /* 0x0000000000007918 */ /* 0x000fc00000000000 */
        /* <DEDUP_REMOVED lines=10> */
.L_x_14:


//--------------------- .nv.global.init           --------------------------
	.section	.nv.global.init,"aw",@progbits
	.align	4
.nv.global.init:
	.type		__cudart_i2opi_f,@object
	.size		__cudart_i2opi_f,(.L_0 - __cudart_i2opi_f)
__cudart_i2opi_f:
        /*0000*/ 	.byte	0x41, 0x90, 0x43, 0x3c, 0x99, 0x95, 0x62, 0xdb, 0xc0, 0xdd, 0x34, 0xf5, 0xd1, 0x57, 0x27, 0xfc
        /*0010*/ 	.byte	0x29, 0x15, 0x44, 0x4e, 0x6e, 0x83, 0xf9, 0xa2
.L_0:


//--------------------- .nv.shared.reserved.0     --------------------------
	.section	.nv.shared.reserved.0,"aw",@nobits
	.weak		__nv_reservedSMEM_offset_0_alias
	.size		__nv_reservedSMEM_offset_0_alias, 0, 64
	.other		__nv_reservedSMEM_offset_0_alias,@"STO_CUDA_RESERVED_SHARED STV_DEFAULT"
__nv_reservedSMEM_offset_0_alias:
	.zero		0
	.zero		64


//--------------------- .nv.constant0.gbm_paths   --------------------------
	.section	.nv.constant0.gbm_paths,"a",@progbits
	.sectionflags	@""
	.align	4
.nv.constant0.gbm_paths:
	.zero		932


//--------------------- SYMBOLS --------------------------

	.type		.nv.reservedSmem.offset0,@object
	.size		.nv.reservedSmem.offset0,0x4
